//
// Generated by NVIDIA NVVM Compiler
//
// Compiler Build ID: CL-36424714
// Cuda compilation tools, release 13.0, V13.0.88
// Based on NVVM 20.0.0
//

.version 9.0
.target sm_100
.address_size 64

	// .globl	_Z22matrix_transpose_naivePiS_
// _ZZ22matrix_trnspose_sharedPiS_E10shared_mem has been demoted

.visible .entry _Z22matrix_transpose_naivePiS_(
	.param .u64 .ptr .align 1 _Z22matrix_transpose_naivePiS__param_0,
	.param .u64 .ptr .align 1 _Z22matrix_transpose_naivePiS__param_1
)
{
	.reg .b32 	%r<14>;
	.reg .b64 	%rd<9>;

	ld.param.u64 	%rd1, [_Z22matrix_transpose_naivePiS__param_0];
	ld.param.u64 	%rd2, [_Z22matrix_transpose_naivePiS__param_1];
	cvta.to.global.u64 	%rd3, %rd2;
	cvta.to.global.u64 	%rd4, %rd1;
	mov.u32 	%r1, %tid.x;
	mov.u32 	%r2, %ctaid.x;
	mov.u32 	%r3, %ntid.x;
	mad.lo.s32 	%r4, %r2, %r3, %r1;
	mov.u32 	%r5, %tid.y;
	mov.u32 	%r6, %ctaid.y;
	mov.u32 	%r7, %ntid.y;
	mad.lo.s32 	%r8, %r6, %r7, %r5;
	shl.b32 	%r9, %r8, 4;
	add.s32 	%r10, %r9, %r4;
	shl.b32 	%r11, %r4, 4;
	add.s32 	%r12, %r11, %r8;
	mul.wide.s32 	%rd5, %r10, 4;
	add.s64 	%rd6, %rd4, %rd5;
	ld.global.u32 	%r13, [%rd6];
	mul.wide.s32 	%rd7, %r12, 4;
	add.s64 	%rd8, %rd3, %rd7;
	st.global.u32 	[%rd8], %r13;
	ret;

}
	// .globl	_Z22matrix_trnspose_sharedPiS_
.visible .entry _Z22matrix_trnspose_sharedPiS_(
	.param .u64 .ptr .align 1 _Z22matrix_trnspose_sharedPiS__param_0,
	.param .u64 .ptr .align 1 _Z22matrix_trnspose_sharedPiS__param_1
)
{
	.reg .b32 	%r<24>;
	.reg .b64 	%rd<9>;
	// demoted variable
	.shared .align 4 .b8 _ZZ22matrix_trnspose_sharedPiS_E10shared_mem[80];
	ld.param.u64 	%rd1, [_Z22matrix_trnspose_sharedPiS__param_0];
	ld.param.u64 	%rd2, [_Z22matrix_trnspose_sharedPiS__param_1];
	cvta.to.global.u64 	%rd3, %rd2;
	cvta.to.global.u64 	%rd4, %rd1;
	mov.u32 	%r1, %tid.x;
	mov.u32 	%r2, %ctaid.x;
	mov.u32 	%r3, %ntid.x;
	mad.lo.s32 	%r4, %r2, %r3, %r1;
	mov.u32 	%r5, %tid.y;
	mov.u32 	%r6, %ctaid.y;
	mov.u32 	%r7, %ntid.y;
	mad.lo.s32 	%r8, %r6, %r7, %r5;
	mad.lo.s32 	%r9, %r6, %r3, %r1;
	mad.lo.s32 	%r10, %r2, %r7, %r5;
	shl.b32 	%r11, %r4, 4;
	add.s32 	%r12, %r8, %r11;
	shl.b32 	%r13, %r10, 4;
	add.s32 	%r14, %r9, %r13;
	mul.wide.s32 	%rd5, %r12, 4;
	add.s64 	%rd6, %rd4, %rd5;
	ld.global.u32 	%r15, [%rd6];
	mov.u32 	%r16, _ZZ22matrix_trnspose_sharedPiS_E10shared_mem;
	mad.lo.s32 	%r17, %r1, 20, %r16;
	shl.b32 	%r18, %r5, 2;
	add.s32 	%r19, %r17, %r18;
	st.shared.u32 	[%r19], %r15;
	bar.sync 	0;
	mad.lo.s32 	%r20, %r5, 20, %r16;
	shl.b32 	%r21, %r1, 2;
	add.s32 	%r22, %r20, %r21;
	ld.shared.u32 	%r23, [%r22];
	mul.wide.s32 	%rd7, %r14, 4;
	add.s64 	%rd8, %rd3, %rd7;
	st.global.u32 	[%rd8], %r23;
	ret;

}


// ===== COMPILED SASS (sm_100) =====

	.target	sm_100

	.elftype	@"ET_EXEC"


//--------------------- .note.nv.tkinfo           --------------------------
	.section	.note.nv.tkinfo,"",@"SHT_NOTE"
	.sectionflags	@"SHF_NOTE_NV_TKINFO"
	.tkinfo
        /*0018*/ 	.word	0x00000002
        /*0030*/ 	.string	""
        /*0030*/ 	.string	"ptxas"
        /*0030*/ 	.string	"Cuda compilation tools, release 13.0, V13.0.88"
        /*0030*/ 	.string	"Build cuda_13.0.r13.0/compiler.36424714_0"
        /*0030*/ 	.string	"-arch sm_100 -m 64 "



//--------------------- .note.nv.cuinfo           --------------------------
	.section	.note.nv.cuinfo,"",@"SHT_NOTE"
	.sectionflags	@"SHF_NOTE_NV_CUINFO"
        /*0018*/ 	.short	0x0002
        /*001a*/ 	.short	0x0064
        /*001c*/ 	.short	0x0082
	.zero		2


//--------------------- .nv.info                  --------------------------
	.section	.nv.info,"",@"SHT_CUDA_INFO"
	.align	4


	//----- nvinfo : EIATTR_REGCOUNT
	.align		4
        /*0000*/ 	.byte	0x04, 0x2f
        /*0002*/ 	.short	(.L_1 - .L_0)
	.align		4
.L_0:
        /*0004*/ 	.word	index@(_Z22matrix_transpose_naivePiS_)
        /*0008*/ 	.word	0x0000000a


	//----- nvinfo : EIATTR_FRAME_SIZE
	.align		4
.L_1:
        /*000c*/ 	.byte	0x04, 0x11
        /*000e*/ 	.short	(.L_3 - .L_2)
	.align		4
.L_2:
        /*0010*/ 	.word	index@(_Z22matrix_transpose_naivePiS_)
        /*0014*/ 	.word	0x00000000


	//----- nvinfo : EIATTR_REGCOUNT
	.align		4
.L_3:
        /*0018*/ 	.byte	0x04, 0x2f
        /*001a*/ 	.short	(.L_5 - .L_4)
	.align		4
.L_4:
        /*001c*/ 	.word	index@(_Z22matrix_trnspose_sharedPiS_)
        /*0020*/ 	.word	0x00000010


	//----- nvinfo : EIATTR_FRAME_SIZE
	.align		4
.L_5:
        /*0024*/ 	.byte	0x04, 0x11
        /*0026*/ 	.short	(.L_7 - .L_6)
	.align		4
.L_6:
        /*0028*/ 	.word	index@(_Z22matrix_trnspose_sharedPiS_)
        /*002c*/ 	.word	0x00000000


	//----- nvinfo : EIATTR_MIN_STACK_SIZE
	.align		4
.L_7:
        /*0030*/ 	.byte	0x04, 0x12
        /*0032*/ 	.short	(.L_9 - .L_8)
	.align		4
.L_8:
        /*0034*/ 	.word	index@(_Z22matrix_trnspose_sharedPiS_)
        /*0038*/ 	.word	0x00000000


	//----- nvinfo : EIATTR_MIN_STACK_SIZE
	.align		4
.L_9:
        /*003c*/ 	.byte	0x04, 0x12
        /*003e*/ 	.short	(.L_11 - .L_10)
	.align		4
.L_10:
        /*0040*/ 	.word	index@(_Z22matrix_transpose_naivePiS_)
        /*0044*/ 	.word	0x00000000
.L_11:


//--------------------- .nv.compat                --------------------------
	.section	.nv.compat,"",@"SHT_CUDA_COMPAT_INFO"
	.align	4
        /*0000*/ 	.byte	0x02, 0x09, 0x00, 0x00, 0x02, 0x02, 0x01, 0x00, 0x02, 0x05, 0x05, 0x00, 0x03, 0x07, 0x01, 0x01
        /*0010*/ 	.byte	0x02, 0x03, 0x00, 0x00, 0x02, 0x06, 0x01, 0x00, 0x04, 0x0b, 0x08, 0x00, 0x09, 0x00, 0x00, 0x00
        /*0020*/ 	.byte	0x00, 0x00, 0x00, 0x00


//--------------------- .nv.info._Z22matrix_trnspose_sharedPiS_ --------------------------
	.section	.nv.info._Z22matrix_trnspose_sharedPiS_,"",@"SHT_CUDA_INFO"
	.sectionflags	@""
	.align	4


	//----- nvinfo : EIATTR_CUDA_API_VERSION
	.align		4
        /*0000*/ 	.byte	0x04, 0x37
        /*0002*/ 	.short	(.L_13 - .L_12)
.L_12:
        /*0004*/ 	.word	0x00000082


	//----- nvinfo : EIATTR_KPARAM_INFO
	.align		4
.L_13:
        /*0008*/ 	.byte	0x04, 0x17
        /*000a*/ 	.short	(.L_15 - .L_14)
.L_14:
        /*000c*/ 	.word	0x00000000
        /*0010*/ 	.short	0x0001
        /*0012*/ 	.short	0x0008
        /*0014*/ 	.byte	0x00, 0xf5, 0x21, 0x00


	//----- nvinfo : EIATTR_KPARAM_INFO
	.align		4
.L_15:
        /*0018*/ 	.byte	0x04, 0x17
        /*001a*/ 	.short	(.L_17 - .L_16)
.L_16:
        /*001c*/ 	.word	0x00000000
        /*0020*/ 	.short	0x0000
        /*0022*/ 	.short	0x0000
        /*0024*/ 	.byte	0x00, 0xf5, 0x21, 0x00


	//----- nvinfo : EIATTR_SPARSE_MMA_MASK
	.align		4
.L_17:
        /*0028*/ 	.byte	0x03, 0x50
        /*002a*/ 	.short	0x0000


	//----- nvinfo : EIATTR_MAXREG_COUNT
	.align		4
        /*002c*/ 	.byte	0x03, 0x1b
        /*002e*/ 	.short	0x00ff


	//----- nvinfo : EIATTR_NUM_BARRIERS
	.align		4
        /*0030*/ 	.byte	0x02, 0x4c
        /*0032*/ 	.byte	0x01
	.zero		1


	//----- nvinfo : EIATTR_MERCURY_ISA_VERSION
	.align		4
        /*0034*/ 	.byte	0x03, 0x5f
        /*0036*/ 	.short	0x0101


	//----- nvinfo : EIATTR_VRC_CTA_INIT_COUNT
	.align		4
        /*0038*/ 	.byte	0x02, 0x4a
	.zero		1
	.zero		1


	//----- nvinfo : EIATTR_EXIT_INSTR_OFFSETS
	.align		4
        /*003c*/ 	.byte	0x04, 0x1c
        /*003e*/ 	.short	(.L_19 - .L_18)


	//   ....[0]....
.L_18:
        /*0040*/ 	.word	0x000001e0


	//----- nvinfo : EIATTR_CBANK_PARAM_SIZE
	.align		4
.L_19:
        /*0044*/ 	.byte	0x03, 0x19
        /*0046*/ 	.short	0x0010


	//----- nvinfo : EIATTR_PARAM_CBANK
	.align		4
        /*0048*/ 	.byte	0x04, 0x0a
        /*004a*/ 	.short	(.L_21 - .L_20)
	.align		4
.L_20:
        /*004c*/ 	.word	index@(.nv.constant0._Z22matrix_trnspose_sharedPiS_)
        /*0050*/ 	.short	0x0380
        /*0052*/ 	.short	0x0010


	//----- nvinfo : EIATTR_SW_WAR
	.align		4
.L_21:
        /*0054*/ 	.byte	0x04, 0x36
        /*0056*/ 	.short	(.L_23 - .L_22)
.L_22:
        /*0058*/ 	.word	0x00000008
.L_23:


//--------------------- .nv.info._Z22matrix_transpose_naivePiS_ --------------------------
	.section	.nv.info._Z22matrix_transpose_naivePiS_,"",@"SHT_CUDA_INFO"
	.sectionflags	@""
	.align	4


	//----- nvinfo : EIATTR_CUDA_API_VERSION
	.align		4
        /*0000*/ 	.byte	0x04, 0x37
        /*0002*/ 	.short	(.L_25 - .L_24)
.L_24:
        /*0004*/ 	.word	0x00000082


	//----- nvinfo : EIATTR_KPARAM_INFO
	.align		4
.L_25:
        /*0008*/ 	.byte	0x04, 0x17
        /*000a*/ 	.short	(.L_27 - .L_26)
.L_26:
        /*000c*/ 	.word	0x00000000
        /*0010*/ 	.short	0x0001
        /*0012*/ 	.short	0x0008
        /*0014*/ 	.byte	0x00, 0xf5, 0x21, 0x00


	//----- nvinfo : EIATTR_KPARAM_INFO
	.align		4
.L_27:
        /*0018*/ 	.byte	0x04, 0x17
        /*001a*/ 	.short	(.L_29 - .L_28)
.L_28:
        /*001c*/ 	.word	0x00000000
        /*0020*/ 	.short	0x0000
        /*0022*/ 	.short	0x0000
        /*0024*/ 	.byte	0x00, 0xf5, 0x21, 0x00


	//----- nvinfo : EIATTR_SPARSE_MMA_MASK
	.align		4
.L_29:
        /*0028*/ 	.byte	0x03, 0x50
        /*002a*/ 	.short	0x0000


	//----- nvinfo : EIATTR_MAXREG_COUNT
	.align		4
        /*002c*/ 	.byte	0x03, 0x1b
        /*002e*/ 	.short	0x00ff


	//----- nvinfo : EIATTR_MERCURY_ISA_VERSION
	.align		4
        /*0030*/ 	.byte	0x03, 0x5f
        /*0032*/ 	.short	0x0101


	//----- nvinfo : EIATTR_VRC_CTA_INIT_COUNT
	.align		4
        /*0034*/ 	.byte	0x02, 0x4a
	.zero		1
	.zero		1


	//----- nvinfo : EIATTR_EXIT_INSTR_OFFSETS
	.align		4
        /*0038*/ 	.byte	0x04, 0x1c
        /*003a*/ 	.short	(.L_31 - .L_30)


	//   ....[0]....
.L_30:
        /*003c*/ 	.word	0x00000120


	//----- nvinfo : EIATTR_CBANK_PARAM_SIZE
	.align		4
.L_31:
        /*0040*/ 	.byte	0x03, 0x19
        /*0042*/ 	.short	0x0010


	//----- nvinfo : EIATTR_PARAM_CBANK
	.align		4
        /*0044*/ 	.byte	0x04, 0x0a
        /*0046*/ 	.short	(.L_33 - .L_32)
	.align		4
.L_32:
        /*0048*/ 	.word	index@(.nv.constant0._Z22matrix_transpose_naivePiS_)
        /*004c*/ 	.short	0x0380
        /*004e*/ 	.short	0x0010


	//----- nvinfo : EIATTR_SW_WAR
	.align		4
.L_33:
        /*0050*/ 	.byte	0x04, 0x36
        /*0052*/ 	.short	(.L_35 - .L_34)
.L_34:
        /*0054*/ 	.word	0x00000008
.L_35:


//--------------------- .nv.callgraph             --------------------------
	.section	.nv.callgraph,"",@"SHT_CUDA_CALLGRAPH"
	.align	4
	.sectionentsize	8
	.align		4
        /*0000*/ 	.word	0x00000000
	.align		4
        /*0004*/ 	.word	0xffffffff
	.align		4
        /*0008*/ 	.word	0x00000000
	.align		4
        /*000c*/ 	.word	0xfffffffe
	.align		4
        /*0010*/ 	.word	0x00000000
	.align		4
        /*0014*/ 	.word	0xfffffffd
	.align		4
        /*0018*/ 	.word	0x00000000
	.align		4
        /*001c*/ 	.word	0xfffffffc


//--------------------- .text._Z22matrix_trnspose_sharedPiS_ --------------------------
	.section	.text._Z22matrix_trnspose_sharedPiS_,"ax",@progbits
	.align	128
        .global         _Z22matrix_trnspose_sharedPiS_
        .type           _Z22matrix_trnspose_sharedPiS_,@function
        .size           _Z22matrix_trnspose_sharedPiS_,(.L_x_2 - _Z22matrix_trnspose_sharedPiS_)
        .other          _Z22matrix_trnspose_sharedPiS_,@"STO_CUDA_ENTRY STV_DEFAULT"
_Z22matrix_trnspose_sharedPiS_:
.text._Z22matrix_trnspose_sharedPiS_:
[----:B------:R-:W-:Y:S01]  /*0000*/  LDC R1, c[0x0][0x37c] ;  /* 0x0000df00ff017b82 */ /* 0x000fe20000000800 */
[----:B------:R-:W0:Y:S07]  /*0010*/  S2R R11, SR_TID.X ;  /* 0x00000000000b7919 */ /* 0x000e2e0000002100 */
[----:B------:R-:W0:Y:S01]  /*0020*/  LDC R8, c[0x0][0x360] ;  /* 0x0000d800ff087b82 */ /* 0x000e220000000800 */
[----:B------:R-:W1:Y:S01]  /*0030*/  LDCU.64 UR4, c[0x0][0x358] ;  /* 0x00006b00ff0477ac */ /* 0x000e620008000a00 */
[----:B------:R-:W2:Y:S06]  /*0040*/  S2R R10, SR_TID.Y ;  /* 0x00000000000a7919 */ /* 0x000eac0000002200 */
[----:B------:R-:W0:Y:S08]  /*0050*/  S2UR UR6, SR_CTAID.X ;  /* 0x00000000000679c3 */ /* 0x000e300000002500 */
[----:B------:R-:W2:Y:S08]  /*0060*/  S2UR UR7, SR_CTAID.Y ;  /* 0x00000000000779c3 */ /* 0x000eb00000002600 */
[----:B------:R-:W2:Y:S08]  /*0070*/  LDC R13, c[0x0][0x364] ;  /* 0x0000d900ff0d7b82 */ /* 0x000eb00000000800 */
[----:B------:R-:W3:Y:S01]  /*0080*/  LDC.64 R2, c[0x0][0x380] ;  /* 0x0000e000ff027b82 */ /* 0x000ee20000000a00 */
[----:B0-----:R-:W-:-:S02]  /*0090*/  IMAD R0, R8, UR6, R11 ;  /* 0x0000000608007c24 */ /* 0x001fc4000f8e020b */
[----:B--2---:R-:W-:-:S05]  /*00a0*/  IMAD R5, R13, UR7, R10 ;  /* 0x000000070d057c24 */ /* 0x004fca000f8e020a */
[----:B------:R-:W-:-:S05]  /*00b0*/  LEA R5, R0, R5, 0x4 ;  /* 0x0000000500057211 */ /* 0x000fca00078e20ff */
[----:B---3--:R-:W-:-:S05]  /*00c0*/  IMAD.WIDE R2, R5, 0x4, R2 ;  /* 0x0000000405027825 */ /* 0x008fca00078e0202 */
[----:B-1----:R0:W2:Y:S01]  /*00d0*/  LDG.E R4, desc[UR4][R2.64] ;  /* 0x0000000402047981 */ /* 0x0020a2000c1e1900 */
[----:B------:R-:W-:Y:S01]  /*00e0*/  MOV R0, 0x400 ;  /* 0x0000040000007802 */ /* 0x000fe20000000f00 */
[----:B------:R-:W1:Y:S01]  /*00f0*/  S2R R5, SR_CgaCtaId ;  /* 0x0000000000057919 */ /* 0x000e620000008800 */
[----:B0-----:R-:W0:Y:S02]  /*0100*/  LDC.64 R2, c[0x0][0x388] ;  /* 0x0000e200ff027b82 */ /* 0x001e240000000a00 */
[----:B-1----:R-:W-:-:S05]  /*0110*/  LEA R0, R5, R0, 0x18 ;  /* 0x0000000005007211 */ /* 0x002fca00078ec0ff */
[--C-:B------:R-:W-:Y:S02]  /*0120*/  IMAD R5, R11, 0x14, R0.reuse ;  /* 0x000000140b057824 */ /* 0x100fe400078e0200 */
[----:B------:R-:W-:-:S03]  /*0130*/  IMAD R0, R10, 0x14, R0 ;  /* 0x000000140a007824 */ /* 0x000fc600078e0200 */
[----:B------:R-:W-:Y:S01]  /*0140*/  LEA R7, R10, R5, 0x2 ;  /* 0x000000050a077211 */ /* 0x000fe200078e10ff */
[----:B------:R-:W-:Y:S01]  /*0150*/  IMAD R5, R13, UR6, R10 ;  /* 0x000000060d057c24 */ /* 0x000fe2000f8e020a */
[----:B------:R-:W-:Y:S01]  /*0160*/  LEA R6, R11, R0, 0x2 ;  /* 0x000000000b067211 */ /* 0x000fe200078e10ff */
[----:B------:R-:W-:-:S05]  /*0170*/  IMAD R0, R8, UR7, R11 ;  /* 0x0000000708007c24 */ /* 0x000fca000f8e020b */
[----:B------:R-:W-:-:S05]  /*0180*/  LEA R5, R5, R0, 0x4 ;  /* 0x0000000005057211 */ /* 0x000fca00078e20ff */
[----:B0-----:R-:W-:Y:S01]  /*0190*/  IMAD.WIDE R2, R5, 0x4, R2 ;  /* 0x0000000405027825 */ /* 0x001fe200078e0202 */
[----:B--2---:R-:W-:Y:S01]  /*01a0*/  STS [R7], R4 ;  /* 0x0000000407007388 */ /* 0x004fe20000000800 */
[----:B------:R-:W-:Y:S06]  /*01b0*/  BAR.SYNC.DEFER_BLOCKING 0x0 ;  /* 0x0000000000007b1d */ /* 0x000fec0000010000 */
[----:B------:R-:W0:Y:S04]  /*01c0*/  LDS R9, [R6] ;  /* 0x0000000006097984 */ /* 0x000e280000000800 */
[----:B0-----:R-:W-:Y:S01]  /*01d0*/  STG.E desc[UR4][R2.64], R9 ;  /* 0x0000000902007986 */ /* 0x001fe2000c101904 */
[----:B------:R-:W-:Y:S05]  /*01e0*/  EXIT ;  /* 0x000000000000794d */ /* 0x000fea0003800000 */
.L_x_0:
[----:B------:R-:W-:-:S00]  /*01f0*/  BRA `(.L_x_0) ;  /* 0xfffffffc00fc7947 */ /* 0x000fc0000383ffff */
[----:B------:R-:W-:-:S00]  /*0200*/  NOP ;  /* 0x0000000000007918 */ /* 0x000fc00000000000 */
[----:B------:R-:W-:-:S00]  /*0210*/  NOP ;  /* 0x0000000000007918 */ /* 0x000fc00000000000 */
[----:B------:R-:W-:-:S00]  /*0220*/  NOP ;  /* 0x0000000000007918 */ /* 0x000fc00000000000 */
[----:B------:R-:W-:-:S00]  /*0230*/  NOP ;  /* 0x0000000000007918 */ /* 0x000fc00000000000 */
[----:B------:R-:W-:-:S00]  /*0240*/  NOP ;  /* 0x0000000000007918 */ /* 0x000fc00000000000 */
[----:B------:R-:W-:-:S00]  /*0250*/  NOP ;  /* 0x0000000000007918 */ /* 0x000fc00000000000 */
[----:B------:R-:W-:-:S00]  /*0260*/  NOP ;  /* 0x0000000000007918 */ /* 0x000fc00000000000 */
[----:B------:R-:W-:-:S00]  /*0270*/  NOP ;  /* 0x0000000000007918 */ /* 0x000fc00000000000 */
.L_x_2:


//--------------------- .text._Z22matrix_transpose_naivePiS_ --------------------------
	.section	.text._Z22matrix_transpose_naivePiS_,"ax",@progbits
	.align	128
        .global         _Z22matrix_transpose_naivePiS_
        .type           _Z22matrix_transpose_naivePiS_,@function
        .size           _Z22matrix_transpose_naivePiS_,(.L_x_3 - _Z22matrix_transpose_naivePiS_)
        .other          _Z22matrix_transpose_naivePiS_,@"STO_CUDA_ENTRY STV_DEFAULT"
_Z22matrix_transpose_naivePiS_:
.text._Z22matrix_transpose_naivePiS_:
        /* <DEDUP_REMOVED lines=12> */
[----:B---3--:R-:W-:Y:S02]  /*00c0*/  IMAD.WIDE R2, R5, 0x4, R2 ;  /* 0x0000000405027825 */ /* 0x008fe400078e0202 */
[----:B------:R-:W0:Y:S04]  /*00d0*/  LDC.64 R4, c[0x0][0x388] ;  /* 0x0000e200ff047b82 */ /* 0x000e280000000a00 */
[----:B-1----:R-:W2:Y:S01]  /*00e0*/  LDG.E R3, desc[UR4][R2.64] ;  /* 0x0000000402037981 */ /* 0x002ea2000c1e1900 */
[----:B------:R-:W-:-:S05]  /*00f0*/  LEA R7, R0, R7, 0x4 ;  /* 0x0000000700077211 */ /* 0x000fca00078e20ff */
[----:B0-----:R-:W-:-:S05]  /*0100*/  IMAD.WIDE R4, R7, 0x4, R4 ;  /* 0x0000000407047825 */ /* 0x001fca00078e0204 */
[----:B--2---:R-:W-:Y:S01]  /*0110*/  STG.E desc[UR4][R4.64], R3 ;  /* 0x0000000304007986 */ /* 0x004fe2000c101904 */
[----:B------:R-:W-:Y:S05]  /*0120*/  EXIT ;  /* 0x000000000000794d */ /* 0x000fea0003800000 */
.L_x_1:
        /* <DEDUP_REMOVED lines=13> */
.L_x_3:


//--------------------- .nv.shared._Z22matrix_trnspose_sharedPiS_ --------------------------
	.section	.nv.shared._Z22matrix_trnspose_sharedPiS_,"aw",@nobits
	.sectionflags	@""
	.align	4
.nv.shared._Z22matrix_trnspose_sharedPiS_:
	.zero		1104


//--------------------- .nv.shared.reserved.0     --------------------------
	.section	.nv.shared.reserved.0,"aw",@nobits
	.weak		__nv_reservedSMEM_offset_0_alias
	.size		__nv_reservedSMEM_offset_0_alias, 0, 64
	.other		__nv_reservedSMEM_offset_0_alias,@"STO_CUDA_RESERVED_SHARED STV_DEFAULT"
__nv_reservedSMEM_offset_0_alias:
	.zero		0
	.zero		64


//--------------------- .nv.constant0._Z22matrix_trnspose_sharedPiS_ --------------------------
	.section	.nv.constant0._Z22matrix_trnspose_sharedPiS_,"a",@progbits
	.sectionflags	@""
	.align	4
.nv.constant0._Z22matrix_trnspose_sharedPiS_:
	.zero		912


//--------------------- .nv.constant0._Z22matrix_transpose_naivePiS_ --------------------------
	.section	.nv.constant0._Z22matrix_transpose_naivePiS_,"a",@progbits
	.sectionflags	@""
	.align	4
.nv.constant0._Z22matrix_transpose_naivePiS_:
	.zero		912


//--------------------- SYMBOLS --------------------------

	.type		.nv.reservedSmem.offset0,@object
	.size		.nv.reservedSmem.offset0,0x4
	.type		.nv.reservedSmem.cap,@object
	.size		.nv.reservedSmem.cap,0x4
